//
// Generated by NVIDIA NVVM Compiler
//
// Compiler Build ID: CL-36424714
// Cuda compilation tools, release 13.0, V13.0.88
// Based on NVVM 20.0.0
//

.version 9.0
.target sm_100
.address_size 64

	// .globl	_Z20matrixMultiplyKernelPKiPiii

.visible .entry _Z20matrixMultiplyKernelPKiPiii(
	.param .u64 .ptr .align 1 _Z20matrixMultiplyKernelPKiPiii_param_0,
	.param .u64 .ptr .align 1 _Z20matrixMultiplyKernelPKiPiii_param_1,
	.param .u32 _Z20matrixMultiplyKernelPKiPiii_param_2,
	.param .u32 _Z20matrixMultiplyKernelPKiPiii_param_3
)
{
	.reg .pred 	%p<11>;
	.reg .b32 	%r<158>;
	.reg .b64 	%rd<40>;

	ld.param.u64 	%rd10, [_Z20matrixMultiplyKernelPKiPiii_param_0];
	ld.param.u64 	%rd9, [_Z20matrixMultiplyKernelPKiPiii_param_1];
	ld.param.u32 	%r38, [_Z20matrixMultiplyKernelPKiPiii_param_2];
	ld.param.u32 	%r39, [_Z20matrixMultiplyKernelPKiPiii_param_3];
	cvta.to.global.u64 	%rd1, %rd10;
	mov.u32 	%r40, %ctaid.y;
	mov.u32 	%r41, %ntid.y;
	mov.u32 	%r42, %tid.y;
	mad.lo.s32 	%r1, %r40, %r41, %r42;
	mov.u32 	%r43, %ctaid.x;
	mov.u32 	%r44, %ntid.x;
	mov.u32 	%r45, %tid.x;
	mad.lo.s32 	%r2, %r43, %r44, %r45;
	max.s32 	%r46, %r1, %r2;
	setp.ge.s32 	%p1, %r46, %r38;
	@%p1 bra 	$L__BB0_15;
	setp.lt.s32 	%p2, %r39, 1;
	mov.b32 	%r157, 0;
	@%p2 bra 	$L__BB0_14;
	mul.lo.s32 	%r3, %r39, %r1;
	mul.lo.s32 	%r4, %r39, %r2;
	and.b32  	%r5, %r39, 15;
	setp.lt.u32 	%p3, %r39, 16;
	mov.b32 	%r149, 0;
	mov.u32 	%r157, %r149;
	@%p3 bra 	$L__BB0_5;
	and.b32  	%r149, %r39, 2147483632;
	neg.s32 	%r143, %r149;
	mul.wide.u32 	%rd11, %r3, 4;
	add.s64 	%rd3, %rd1, 32;
	add.s64 	%rd38, %rd3, %rd11;
	mov.b32 	%r157, 0;
	mov.u32 	%r142, %r4;
$L__BB0_4:
	.pragma "nounroll";
	mul.wide.s32 	%rd12, %r142, 4;
	add.s64 	%rd13, %rd3, %rd12;
	ld.global.u32 	%r51, [%rd38+-32];
	ld.global.u32 	%r52, [%rd13+-32];
	mad.lo.s32 	%r53, %r52, %r51, %r157;
	ld.global.u32 	%r54, [%rd38+-28];
	ld.global.u32 	%r55, [%rd13+-28];
	mad.lo.s32 	%r56, %r55, %r54, %r53;
	ld.global.u32 	%r57, [%rd38+-24];
	ld.global.u32 	%r58, [%rd13+-24];
	mad.lo.s32 	%r59, %r58, %r57, %r56;
	ld.global.u32 	%r60, [%rd38+-20];
	ld.global.u32 	%r61, [%rd13+-20];
	mad.lo.s32 	%r62, %r61, %r60, %r59;
	ld.global.u32 	%r63, [%rd38+-16];
	ld.global.u32 	%r64, [%rd13+-16];
	mad.lo.s32 	%r65, %r64, %r63, %r62;
	ld.global.u32 	%r66, [%rd38+-12];
	ld.global.u32 	%r67, [%rd13+-12];
	mad.lo.s32 	%r68, %r67, %r66, %r65;
	ld.global.u32 	%r69, [%rd38+-8];
	ld.global.u32 	%r70, [%rd13+-8];
	mad.lo.s32 	%r71, %r70, %r69, %r68;
	ld.global.u32 	%r72, [%rd38+-4];
	ld.global.u32 	%r73, [%rd13+-4];
	mad.lo.s32 	%r74, %r73, %r72, %r71;
	ld.global.u32 	%r75, [%rd38];
	ld.global.u32 	%r76, [%rd13];
	mad.lo.s32 	%r77, %r76, %r75, %r74;
	ld.global.u32 	%r78, [%rd38+4];
	ld.global.u32 	%r79, [%rd13+4];
	mad.lo.s32 	%r80, %r79, %r78, %r77;
	ld.global.u32 	%r81, [%rd38+8];
	ld.global.u32 	%r82, [%rd13+8];
	mad.lo.s32 	%r83, %r82, %r81, %r80;
	ld.global.u32 	%r84, [%rd38+12];
	ld.global.u32 	%r85, [%rd13+12];
	mad.lo.s32 	%r86, %r85, %r84, %r83;
	ld.global.u32 	%r87, [%rd38+16];
	ld.global.u32 	%r88, [%rd13+16];
	mad.lo.s32 	%r89, %r88, %r87, %r86;
	ld.global.u32 	%r90, [%rd38+20];
	ld.global.u32 	%r91, [%rd13+20];
	mad.lo.s32 	%r92, %r91, %r90, %r89;
	ld.global.u32 	%r93, [%rd38+24];
	ld.global.u32 	%r94, [%rd13+24];
	mad.lo.s32 	%r95, %r94, %r93, %r92;
	ld.global.u32 	%r96, [%rd38+28];
	ld.global.u32 	%r97, [%rd13+28];
	mad.lo.s32 	%r157, %r97, %r96, %r95;
	add.s32 	%r143, %r143, 16;
	add.s64 	%rd38, %rd38, 64;
	add.s32 	%r142, %r142, 16;
	setp.ne.s32 	%p4, %r143, 0;
	@%p4 bra 	$L__BB0_4;
$L__BB0_5:
	setp.eq.s32 	%p5, %r5, 0;
	@%p5 bra 	$L__BB0_14;
	and.b32  	%r17, %r39, 7;
	setp.lt.u32 	%p6, %r5, 8;
	@%p6 bra 	$L__BB0_8;
	add.s32 	%r99, %r149, %r3;
	mul.wide.u32 	%rd14, %r99, 4;
	add.s64 	%rd15, %rd1, %rd14;
	ld.global.u32 	%r100, [%rd15];
	add.s32 	%r101, %r149, %r4;
	mul.wide.s32 	%rd16, %r101, 4;
	add.s64 	%rd17, %rd1, %rd16;
	ld.global.u32 	%r102, [%rd17];
	mad.lo.s32 	%r103, %r102, %r100, %r157;
	cvt.u64.u32 	%rd18, %r3;
	cvt.u64.u32 	%rd19, %r149;
	add.s64 	%rd20, %rd19, %rd18;
	shl.b64 	%rd21, %rd20, 2;
	add.s64 	%rd22, %rd1, %rd21;
	ld.global.u32 	%r104, [%rd22+4];
	ld.global.u32 	%r105, [%rd17+4];
	mad.lo.s32 	%r106, %r105, %r104, %r103;
	ld.global.u32 	%r107, [%rd22+8];
	ld.global.u32 	%r108, [%rd17+8];
	mad.lo.s32 	%r109, %r108, %r107, %r106;
	ld.global.u32 	%r110, [%rd22+12];
	ld.global.u32 	%r111, [%rd17+12];
	mad.lo.s32 	%r112, %r111, %r110, %r109;
	ld.global.u32 	%r113, [%rd22+16];
	ld.global.u32 	%r114, [%rd17+16];
	mad.lo.s32 	%r115, %r114, %r113, %r112;
	ld.global.u32 	%r116, [%rd22+20];
	ld.global.u32 	%r117, [%rd17+20];
	mad.lo.s32 	%r118, %r117, %r116, %r115;
	ld.global.u32 	%r119, [%rd22+24];
	ld.global.u32 	%r120, [%rd17+24];
	mad.lo.s32 	%r121, %r120, %r119, %r118;
	ld.global.u32 	%r122, [%rd22+28];
	ld.global.u32 	%r123, [%rd17+28];
	mad.lo.s32 	%r157, %r123, %r122, %r121;
	add.s32 	%r149, %r149, 8;
$L__BB0_8:
	setp.eq.s32 	%p7, %r17, 0;
	@%p7 bra 	$L__BB0_14;
	and.b32  	%r23, %r39, 3;
	setp.lt.u32 	%p8, %r17, 4;
	@%p8 bra 	$L__BB0_11;
	add.s32 	%r125, %r149, %r3;
	mul.wide.u32 	%rd23, %r125, 4;
	add.s64 	%rd24, %rd1, %rd23;
	ld.global.u32 	%r126, [%rd24];
	add.s32 	%r127, %r149, %r4;
	mul.wide.s32 	%rd25, %r127, 4;
	add.s64 	%rd26, %rd1, %rd25;
	ld.global.u32 	%r128, [%rd26];
	mad.lo.s32 	%r129, %r128, %r126, %r157;
	cvt.u64.u32 	%rd27, %r3;
	cvt.u64.u32 	%rd28, %r149;
	add.s64 	%rd29, %rd28, %rd27;
	shl.b64 	%rd30, %rd29, 2;
	add.s64 	%rd31, %rd1, %rd30;
	ld.global.u32 	%r130, [%rd31+4];
	ld.global.u32 	%r131, [%rd26+4];
	mad.lo.s32 	%r132, %r131, %r130, %r129;
	ld.global.u32 	%r133, [%rd31+8];
	ld.global.u32 	%r134, [%rd26+8];
	mad.lo.s32 	%r135, %r134, %r133, %r132;
	ld.global.u32 	%r136, [%rd31+12];
	ld.global.u32 	%r137, [%rd26+12];
	mad.lo.s32 	%r157, %r137, %r136, %r135;
	add.s32 	%r149, %r149, 4;
$L__BB0_11:
	setp.eq.s32 	%p9, %r23, 0;
	@%p9 bra 	$L__BB0_14;
	add.s32 	%r155, %r149, %r4;
	add.s32 	%r138, %r149, %r3;
	mul.wide.u32 	%rd32, %r138, 4;
	add.s64 	%rd39, %rd1, %rd32;
	neg.s32 	%r154, %r23;
$L__BB0_13:
	.pragma "nounroll";
	mul.wide.s32 	%rd33, %r155, 4;
	add.s64 	%rd34, %rd1, %rd33;
	ld.global.u32 	%r139, [%rd39];
	ld.global.u32 	%r140, [%rd34];
	mad.lo.s32 	%r157, %r140, %r139, %r157;
	add.s32 	%r155, %r155, 1;
	add.s64 	%rd39, %rd39, 4;
	add.s32 	%r154, %r154, 1;
	setp.ne.s32 	%p10, %r154, 0;
	@%p10 bra 	$L__BB0_13;
$L__BB0_14:
	mad.lo.s32 	%r141, %r38, %r1, %r2;
	cvta.to.global.u64 	%rd35, %rd9;
	mul.wide.s32 	%rd36, %r141, 4;
	add.s64 	%rd37, %rd35, %rd36;
	st.global.u32 	[%rd37], %r157;
$L__BB0_15:
	ret;

}


// ===== COMPILED SASS (sm_100) =====

	.target	sm_100

	.elftype	@"ET_EXEC"


//--------------------- .note.nv.tkinfo           --------------------------
	.section	.note.nv.tkinfo,"",@"SHT_NOTE"
	.sectionflags	@"SHF_NOTE_NV_TKINFO"
	.tkinfo
        /*0018*/ 	.word	0x00000002
        /*0030*/ 	.string	""
        /*0030*/ 	.string	"ptxas"
        /*0030*/ 	.string	"Cuda compilation tools, release 13.0, V13.0.88"
        /*0030*/ 	.string	"Build cuda_13.0.r13.0/compiler.36424714_0"
        /*0030*/ 	.string	"-arch sm_100 -m 64 "



//--------------------- .note.nv.cuinfo           --------------------------
	.section	.note.nv.cuinfo,"",@"SHT_NOTE"
	.sectionflags	@"SHF_NOTE_NV_CUINFO"
        /*0018*/ 	.short	0x0002
        /*001a*/ 	.short	0x0064
        /*001c*/ 	.short	0x0082
	.zero		2


//--------------------- .nv.info                  --------------------------
	.section	.nv.info,"",@"SHT_CUDA_INFO"
	.align	4


	//----- nvinfo : EIATTR_REGCOUNT
	.align		4
        /*0000*/ 	.byte	0x04, 0x2f
        /*0002*/ 	.short	(.L_1 - .L_0)
	.align		4
.L_0:
        /*0004*/ 	.word	index@(_Z20matrixMultiplyKernelPKiPiii)
        /*0008*/ 	.word	0x00000020


	//----- nvinfo : EIATTR_FRAME_SIZE
	.align		4
.L_1:
        /*000c*/ 	.byte	0x04, 0x11
        /*000e*/ 	.short	(.L_3 - .L_2)
	.align		4
.L_2:
        /*0010*/ 	.word	index@(_Z20matrixMultiplyKernelPKiPiii)
        /*0014*/ 	.word	0x00000000


	//----- nvinfo : EIATTR_MIN_STACK_SIZE
	.align		4
.L_3:
        /*0018*/ 	.byte	0x04, 0x12
        /*001a*/ 	.short	(.L_5 - .L_4)
	.align		4
.L_4:
        /*001c*/ 	.word	index@(_Z20matrixMultiplyKernelPKiPiii)
        /*0020*/ 	.word	0x00000000
.L_5:


//--------------------- .nv.compat                --------------------------
	.section	.nv.compat,"",@"SHT_CUDA_COMPAT_INFO"
	.align	4
        /*0000*/ 	.byte	0x02, 0x09, 0x00, 0x00, 0x02, 0x02, 0x01, 0x00, 0x02, 0x05, 0x05, 0x00, 0x03, 0x07, 0x01, 0x01
        /*0010*/ 	.byte	0x02, 0x03, 0x00, 0x00, 0x02, 0x06, 0x01, 0x00, 0x04, 0x0b, 0x08, 0x00, 0x09, 0x00, 0x00, 0x00
        /*0020*/ 	.byte	0x00, 0x00, 0x00, 0x00


//--------------------- .nv.info._Z20matrixMultiplyKernelPKiPiii --------------------------
	.section	.nv.info._Z20matrixMultiplyKernelPKiPiii,"",@"SHT_CUDA_INFO"
	.sectionflags	@""
	.align	4


	//----- nvinfo : EIATTR_CUDA_API_VERSION
	.align		4
        /*0000*/ 	.byte	0x04, 0x37
        /*0002*/ 	.short	(.L_7 - .L_6)
.L_6:
        /*0004*/ 	.word	0x00000082


	//----- nvinfo : EIATTR_KPARAM_INFO
	.align		4
.L_7:
        /*0008*/ 	.byte	0x04, 0x17
        /*000a*/ 	.short	(.L_9 - .L_8)
.L_8:
        /*000c*/ 	.word	0x00000000
        /*0010*/ 	.short	0x0003
        /*0012*/ 	.short	0x0014
        /*0014*/ 	.byte	0x00, 0xf0, 0x11, 0x00


	//----- nvinfo : EIATTR_KPARAM_INFO
	.align		4
.L_9:
        /*0018*/ 	.byte	0x04, 0x17
        /*001a*/ 	.short	(.L_11 - .L_10)
.L_10:
        /*001c*/ 	.word	0x00000000
        /*0020*/ 	.short	0x0002
        /*0022*/ 	.short	0x0010
        /*0024*/ 	.byte	0x00, 0xf0, 0x11, 0x00


	//----- nvinfo : EIATTR_KPARAM_INFO
	.align		4
.L_11:
        /*0028*/ 	.byte	0x04, 0x17
        /*002a*/ 	.short	(.L_13 - .L_12)
.L_12:
        /*002c*/ 	.word	0x00000000
        /*0030*/ 	.short	0x0001
        /*0032*/ 	.short	0x0008
        /*0034*/ 	.byte	0x00, 0xf5, 0x21, 0x00


	//----- nvinfo : EIATTR_KPARAM_INFO
	.align		4
.L_13:
        /*0038*/ 	.byte	0x04, 0x17
        /*003a*/ 	.short	(.L_15 - .L_14)
.L_14:
        /*003c*/ 	.word	0x00000000
        /*0040*/ 	.short	0x0000
        /*0042*/ 	.short	0x0000
        /*0044*/ 	.byte	0x00, 0xf5, 0x21, 0x00


	//----- nvinfo : EIATTR_SPARSE_MMA_MASK
	.align		4
.L_15:
        /*0048*/ 	.byte	0x03, 0x50
        /*004a*/ 	.short	0x0000


	//----- nvinfo : EIATTR_MAXREG_COUNT
	.align		4
        /*004c*/ 	.byte	0x03, 0x1b
        /*004e*/ 	.short	0x00ff


	//----- nvinfo : EIATTR_MERCURY_ISA_VERSION
	.align		4
        /*0050*/ 	.byte	0x03, 0x5f
        /*0052*/ 	.short	0x0101


	//----- nvinfo : EIATTR_VRC_CTA_INIT_COUNT
	.align		4
        /*0054*/ 	.byte	0x02, 0x4a
	.zero		1
	.zero		1


	//----- nvinfo : EIATTR_EXIT_INSTR_OFFSETS
	.align		4
        /*0058*/ 	.byte	0x04, 0x1c
        /*005a*/ 	.short	(.L_17 - .L_16)


	//   ....[0]....
.L_16:
        /*005c*/ 	.word	0x000000c0


	//   ....[1]....
        /*0060*/ 	.word	0x00000b80


	//----- nvinfo : EIATTR_CBANK_PARAM_SIZE
	.align		4
.L_17:
        /*0064*/ 	.byte	0x03, 0x19
        /*0066*/ 	.short	0x0018


	//----- nvinfo : EIATTR_PARAM_CBANK
	.align		4
        /*0068*/ 	.byte	0x04, 0x0a
        /*006a*/ 	.short	(.L_19 - .L_18)
	.align		4
.L_18:
        /*006c*/ 	.word	index@(.nv.constant0._Z20matrixMultiplyKernelPKiPiii)
        /*0070*/ 	.short	0x0380
        /*0072*/ 	.short	0x0018


	//----- nvinfo : EIATTR_SW_WAR
	.align		4
.L_19:
        /*0074*/ 	.byte	0x04, 0x36
        /*0076*/ 	.short	(.L_21 - .L_20)
.L_20:
        /*0078*/ 	.word	0x00000008
.L_21:


//--------------------- .nv.callgraph             --------------------------
	.section	.nv.callgraph,"",@"SHT_CUDA_CALLGRAPH"
	.align	4
	.sectionentsize	8
	.align		4
        /*0000*/ 	.word	0x00000000
	.align		4
        /*0004*/ 	.word	0xffffffff
	.align		4
        /*0008*/ 	.word	0x00000000
	.align		4
        /*000c*/ 	.word	0xfffffffe
	.align		4
        /*0010*/ 	.word	0x00000000
	.align		4
        /*0014*/ 	.word	0xfffffffd
	.align		4
        /*0018*/ 	.word	0x00000000
	.align		4
        /*001c*/ 	.word	0xfffffffc


//--------------------- .text._Z20matrixMultiplyKernelPKiPiii --------------------------
	.section	.text._Z20matrixMultiplyKernelPKiPiii,"ax",@progbits
	.align	128
        .global         _Z20matrixMultiplyKernelPKiPiii
        .type           _Z20matrixMultiplyKernelPKiPiii,@function
        .size           _Z20matrixMultiplyKernelPKiPiii,(.L_x_7 - _Z20matrixMultiplyKernelPKiPiii)
        .other          _Z20matrixMultiplyKernelPKiPiii,@"STO_CUDA_ENTRY STV_DEFAULT"
_Z20matrixMultiplyKernelPKiPiii:
.text._Z20matrixMultiplyKernelPKiPiii:
[----:B------:R-:W-:Y:S01]  /*0000*/  LDC R1, c[0x0][0x37c] ;  /* 0x0000df00ff017b82 */ /* 0x000fe20000000800 */
[----:B------:R-:W0:Y:S07]  /*0010*/  S2R R3, SR_TID.Y ;  /* 0x0000000000037919 */ /* 0x000e2e0000002200 */
[----:B------:R-:W0:Y:S01]  /*0020*/  LDC R0, c[0x0][0x364] ;  /* 0x0000d900ff007b82 */ /* 0x000e220000000800 */
[----:B------:R-:W1:Y:S01]  /*0030*/  LDCU UR9, c[0x0][0x390] ;  /* 0x00007200ff0977ac */ /* 0x000e620008000800 */
[----:B------:R-:W2:Y:S06]  /*0040*/  S2R R2, SR_TID.X ;  /* 0x0000000000027919 */ /* 0x000eac0000002100 */
[----:B------:R-:W0:Y:S08]  /*0050*/  S2UR UR4, SR_CTAID.Y ;  /* 0x00000000000479c3 */ /* 0x000e300000002600 */
[----:B------:R-:W2:Y:S08]  /*0060*/  S2UR UR5, SR_CTAID.X ;  /* 0x00000000000579c3 */ /* 0x000eb00000002500 */
[----:B------:R-:W2:Y:S01]  /*0070*/  LDC R9, c[0x0][0x360] ;  /* 0x0000d800ff097b82 */ /* 0x000ea20000000800 */
[----:B0-----:R-:W-:-:S02]  /*0080*/  IMAD R0, R0, UR4, R3 ;  /* 0x0000000400007c24 */ /* 0x001fc4000f8e0203 */
[----:B--2---:R-:W-:-:S05]  /*0090*/  IMAD R9, R9, UR5, R2 ;  /* 0x0000000509097c24 */ /* 0x004fca000f8e0202 */
[----:B------:R-:W-:-:S04]  /*00a0*/  VIMNMX R2, PT, PT, R0, R9, !PT ;  /* 0x0000000900027248 */ /* 0x000fc80007fe0100 */
[----:B-1----:R-:W-:-:S13]  /*00b0*/  ISETP.GE.AND P0, PT, R2, UR9, PT ;  /* 0x0000000902007c0c */ /* 0x002fda000bf06270 */
[----:B------:R-:W-:Y:S05]  /*00c0*/  @P0 EXIT ;  /* 0x000000000000094d */ /* 0x000fea0003800000 */
[----:B------:R-:W0:Y:S01]  /*00d0*/  LDCU UR6, c[0x0][0x394] ;  /* 0x00007280ff0677ac */ /* 0x000e220008000800 */
[----:B------:R-:W-:Y:S01]  /*00e0*/  HFMA2 R10, -RZ, RZ, 0, 0 ;  /* 0x00000000ff0a7431 */ /* 0x000fe200000001ff */
[----:B------:R-:W1:Y:S01]  /*00f0*/  LDCU.64 UR10, c[0x0][0x358] ;  /* 0x00006b00ff0a77ac */ /* 0x000e620008000a00 */
[----:B0-----:R-:W-:-:S09]  /*0100*/  UISETP.GE.AND UP0, UPT, UR6, 0x1, UPT ;  /* 0x000000010600788c */ /* 0x001fd2000bf06270 */
[----:B-1----:R-:W-:Y:S05]  /*0110*/  BRA.U !UP0, `(.L_x_0) ;  /* 0x0000000908887547 */ /* 0x002fea000b800000 */
[----:B------:R-:W-:Y:S02]  /*0120*/  UISETP.GE.U32.AND UP1, UPT, UR6, 0x10, UPT ;  /* 0x000000100600788c */ /* 0x000fe4000bf26070 */
[----:B------:R-:W-:Y:S01]  /*0130*/  IMAD R13, R0, UR6, RZ ;  /* 0x00000006000d7c24 */ /* 0x000fe2000f8e02ff */
[----:B------:R-:W-:Y:S02]  /*0140*/  ULOP3.LUT UR7, UR6, 0xf, URZ, 0xc0, !UPT ;  /* 0x0000000f06077892 */ /* 0x000fe4000f8ec0ff */
[----:B------:R-:W-:Y:S01]  /*0150*/  IMAD R8, R9, UR6, RZ ;  /* 0x0000000609087c24 */ /* 0x000fe2000f8e02ff */
[----:B------:R-:W-:Y:S01]  /*0160*/  MOV R10, RZ ;  /* 0x000000ff000a7202 */ /* 0x000fe20000000f00 */
[----:B------:R-:W-:Y:S01]  /*0170*/  UMOV UR4, URZ ;  /* 0x000000ff00047c82 */ /* 0x000fe20008000000 */
[----:B------:R-:W-:Y:S01]  /*0180*/  UISETP.NE.AND UP0, UPT, UR7, URZ, UPT ;  /* 0x000000ff0700728c */ /* 0x000fe2000bf05270 */
[----:B------:R-:W-:Y:S10]  /*0190*/  BRA.U !UP1, `(.L_x_1) ;  /* 0x00000005090c7547 */ /* 0x000ff4000b800000 */
[----:B------:R-:W0:Y:S01]  /*01a0*/  LDCU.64 UR4, c[0x0][0x380] ;  /* 0x00007000ff0477ac */ /* 0x000e220008000a00 */
[----:B------:R-:W-:Y:S01]  /*01b0*/  HFMA2 R10, -RZ, RZ, 0, 0 ;  /* 0x00000000ff0a7431 */ /* 0x000fe200000001ff */
[----:B------:R-:W-:Y:S01]  /*01c0*/  MOV R11, R8 ;  /* 0x00000008000b7202 */ /* 0x000fe20000000f00 */
[----:B0-----:R-:W-:-:S04]  /*01d0*/  UIADD3 UR4, UP1, UPT, UR4, 0x20, URZ ;  /* 0x0000002004047890 */ /* 0x001fc8000ff3e0ff */
[----:B------:R-:W-:Y:S02]  /*01e0*/  UIADD3.X UR5, UPT, UPT, URZ, UR5, URZ, UP1, !UPT ;  /* 0x00000005ff057290 */ /* 0x000fe40008ffe4ff */
[----:B------:R-:W-:Y:S01]  /*01f0*/  MOV R2, UR4 ;  /* 0x0000000400027c02 */ /* 0x000fe20008000f00 */
[----:B------:R-:W-:-:S03]  /*0200*/  ULOP3.LUT UR4, UR6, 0x7ffffff0, URZ, 0xc0, !UPT ;  /* 0x7ffffff006047892 */ /* 0x000fc6000f8ec0ff */
[----:B------:R-:W-:Y:S01]  /*0210*/  MOV R3, UR5 ;  /* 0x0000000500037c02 */ /* 0x000fe20008000f00 */
[----:B------:R-:W-:Y:S02]  /*0220*/  UIADD3 UR5, UPT, UPT, -UR4, URZ, URZ ;  /* 0x000000ff04057290 */ /* 0x000fe4000fffe1ff */
[----:B------:R-:W-:-:S03]  /*0230*/  IMAD.WIDE.U32 R4, R13, 0x4, R2 ;  /* 0x000000040d047825 */ /* 0x000fc600078e0002 */
[----:B------:R-:W-:Y:S02]  /*0240*/  MOV R6, R4 ;  /* 0x0000000400067202 */ /* 0x000fe40000000f00 */
[----:B------:R-:W-:-:S07]  /*0250*/  MOV R7, R5 ;  /* 0x0000000500077202 */ /* 0x000fce0000000f00 */
.L_x_2:
[----:B------:R-:W-:Y:S01]  /*0260*/  IMAD.WIDE R4, R11, 0x4, R2 ;  /* 0x000000040b047825 */ /* 0x000fe200078e0202 */
[----:B------:R-:W2:Y:S04]  /*0270*/  LDG.E R15, desc[UR10][R6.64+-0x20] ;  /* 0xffffe00a060f7981 */ /* 0x000ea8000c1e1900 */
[----:B------:R-:W2:Y:S04]  /*0280*/  LDG.E R12, desc[UR10][R4.64+-0x20] ;  /* 0xffffe00a040c7981 */ /* 0x000ea8000c1e1900 */
[----:B------:R-:W3:Y:S04]  /*0290*/  LDG.E R27, desc[UR10][R6.64+-0x1c] ;  /* 0xffffe40a061b7981 */ /* 0x000ee8000c1e1900 */
[----:B------:R-:W3:Y:S04]  /*02a0*/  LDG.E R24, desc[UR10][R4.64+-0x1c] ;  /* 0xffffe40a04187981 */ /* 0x000ee8000c1e1900 */
[----:B------:R-:W4:Y:S04]  /*02b0*/  LDG.E R16, desc[UR10][R6.64+-0x18] ;  /* 0xffffe80a06107981 */ /* 0x000f28000c1e1900 */
[----:B------:R-:W4:Y:S04]  /*02c0*/  LDG.E R21, desc[UR10][R4.64+-0x18] ;  /* 0xffffe80a04157981 */ /* 0x000f28000c1e1900 */
[----:B------:R-:W5:Y:S04]  /*02d0*/  LDG.E R18, desc[UR10][R6.64+-0x14] ;  /* 0xffffec0a06127981 */ /* 0x000f68000c1e1900 */
[----:B------:R-:W5:Y:S04]  /*02e0*/  LDG.E R23, desc[UR10][R4.64+-0x14] ;  /* 0xffffec0a04177981 */ /* 0x000f68000c1e1900 */
[----:B------:R-:W5:Y:S04]  /*02f0*/  LDG.E R20, desc[UR10][R6.64+-0x10] ;  /* 0xfffff00a06147981 */ /* 0x000f68000c1e1900 */
[----:B------:R-:W5:Y:S04]  /*0300*/  LDG.E R25, desc[UR10][R4.64+-0x10] ;  /* 0xfffff00a04197981 */ /* 0x000f68000c1e1900 */
[----:B------:R-:W5:Y:S04]  /*0310*/  LDG.E R14, desc[UR10][R6.64+-0xc] ;  /* 0xfffff40a060e7981 */ /* 0x000f68000c1e1900 */
[----:B------:R-:W5:Y:S04]  /*0320*/  LDG.E R19, desc[UR10][R4.64+-0xc] ;  /* 0xfffff40a04137981 */ /* 0x000f68000c1e1900 */
[----:B------:R-:W5:Y:S04]  /*0330*/  LDG.E R17, desc[UR10][R4.64+-0x4] ;  /* 0xfffffc0a04117981 */ /* 0x000f68000c1e1900 */
[----:B------:R-:W5:Y:S01]  /*0340*/  LDG.E R29, desc[UR10][R4.64+0x1c] ;  /* 0x00001c0a041d7981 */ /* 0x000f62000c1e1900 */
[----:B--2---:R-:W-:-:S03]  /*0350*/  IMAD R22, R15, R12, R10 ;  /* 0x0000000c0f167224 */ /* 0x004fc600078e020a */
[----:B------:R-:W2:Y:S04]  /*0360*/  LDG.E R10, desc[UR10][R6.64+-0x8] ;  /* 0xfffff80a060a7981 */ /* 0x000ea8000c1e1900 */
[----:B------:R-:W2:Y:S04]  /*0370*/  LDG.E R15, desc[UR10][R4.64+-0x8] ;  /* 0xfffff80a040f7981 */ /* 0x000ea8000c1e1900 */
[----:B------:R-:W2:Y:S01]  /*0380*/  LDG.E R12, desc[UR10][R6.64+-0x4] ;  /* 0xfffffc0a060c7981 */ /* 0x000ea2000c1e1900 */
[----:B---3--:R-:W-:-:S03]  /*0390*/  IMAD R22, R27, R24, R22 ;  /* 0x000000181b167224 */ /* 0x008fc600078e0216 */
[----:B------:R-:W3:Y:S01]  /*03a0*/  LDG.E R27, desc[UR10][R4.64+0x14] ;  /* 0x0000140a041b7981 */ /* 0x000ee2000c1e1900 */
[----:B----4-:R-:W-:-:S03]  /*03b0*/  IMAD R22, R16, R21, R22 ;  /* 0x0000001510167224 */ /* 0x010fc600078e0216 */
[----:B------:R-:W4:Y:S04]  /*03c0*/  LDG.E R21, desc[UR10][R6.64] ;  /* 0x0000000a06157981 */ /* 0x000f28000c1e1900 */
[----:B------:R-:W4:Y:S01]  /*03d0*/  LDG.E R16, desc[UR10][R4.64] ;  /* 0x0000000a04107981 */ /* 0x000f22000c1e1900 */
[----:B-----5:R-:W-:-:S03]  /*03e0*/  IMAD R22, R18, R23, R22 ;  /* 0x0000001712167224 */ /* 0x020fc600078e0216 */
[----:B------:R-:W5:Y:S04]  /*03f0*/  LDG.E R18, desc[UR10][R6.64+0x4] ;  /* 0x0000040a06127981 */ /* 0x000f68000c1e1900 */
[----:B------:R-:W5:Y:S01]  /*0400*/  LDG.E R23, desc[UR10][R4.64+0x4] ;  /* 0x0000040a04177981 */ /* 0x000f62000c1e1900 */
[----:B------:R-:W-:-:S03]  /*0410*/  IMAD R22, R20, R25, R22 ;  /* 0x0000001914167224 */ /* 0x000fc600078e0216 */
[----:B------:R-:W3:Y:S04]  /*0420*/  LDG.E R20, desc[UR10][R6.64+0x8] ;  /* 0x0000080a06147981 */ /* 0x000ee8000c1e1900 */
[----:B------:R-:W3:Y:S01]  /*0430*/  LDG.E R25, desc[UR10][R4.64+0x8] ;  /* 0x0000080a04197981 */ /* 0x000ee2000c1e1900 */
[----:B------:R-:W-:-:S03]  /*0440*/  IMAD R22, R14, R19, R22 ;  /* 0x000000130e167224 */ /* 0x000fc600078e0216 */
[----:B------:R-:W3:Y:S04]  /*0450*/  LDG.E R14, desc[UR10][R6.64+0xc] ;  /* 0x00000c0a060e7981 */ /* 0x000ee8000c1e1900 */
[----:B------:R-:W3:Y:S04]  /*0460*/  LDG.E R19, desc[UR10][R4.64+0xc] ;  /* 0x00000c0a04137981 */ /* 0x000ee8000c1e1900 */
[----:B------:R-:W3:Y:S01]  /*0470*/  LDG.E R24, desc[UR10][R6.64+0x1c] ;  /* 0x00001c0a06187981 */ /* 0x000ee2000c1e1900 */
[----:B--2---:R-:W-:-:S03]  /*0480*/  IMAD R22, R10, R15, R22 ;  /* 0x0000000f0a167224 */ /* 0x004fc600078e0216 */
[----:B------:R-:W2:Y:S04]  /*0490*/  LDG.E R10, desc[UR10][R6.64+0x10] ;  /* 0x0000100a060a7981 */ /* 0x000ea8000c1e1900 */
[----:B------:R-:W2:Y:S01]  /*04a0*/  LDG.E R15, desc[UR10][R4.64+0x10] ;  /* 0x0000100a040f7981 */ /* 0x000ea2000c1e1900 */
[----:B------:R-:W-:-:S03]  /*04b0*/  IMAD R26, R12, R17, R22 ;  /* 0x000000110c1a7224 */ /* 0x000fc600078e0216 */
[----:B------:R-:W2:Y:S04]  /*04c0*/  LDG.E R22, desc[UR10][R6.64+0x14] ;  /* 0x0000140a06167981 */ /* 0x000ea8000c1e1900 */
[----:B------:R0:W2:Y:S04]  /*04d0*/  LDG.E R17, desc[UR10][R6.64+0x18] ;  /* 0x0000180a06117981 */ /* 0x0000a8000c1e1900 */
[----:B------:R-:W2:Y:S01]  /*04e0*/  LDG.E R12, desc[UR10][R4.64+0x18] ;  /* 0x0000180a040c7981 */ /* 0x000ea2000c1e1900 */
[----:B----4-:R-:W-:-:S04]  /*04f0*/  IMAD R16, R21, R16, R26 ;  /* 0x0000001015107224 */ /* 0x010fc800078e021a */
[----:B-----5:R-:W-:Y:S01]  /*0500*/  IMAD R16, R18, R23, R16 ;  /* 0x0000001712107224 */ /* 0x020fe200078e0210 */
[----:B------:R-:W-:-:S03]  /*0510*/  UIADD3 UR5, UPT, UPT, UR5, 0x10, URZ ;  /* 0x0000001005057890 */ /* 0x000fc6000fffe0ff */
[----:B---3--:R-:W-:Y:S01]  /*0520*/  IMAD R16, R20, R25, R16 ;  /* 0x0000001914107224 */ /* 0x008fe200078e0210 */
[----:B------:R-:W-:-:S03]  /*0530*/  UISETP.NE.AND UP1, UPT, UR5, URZ, UPT ;  /* 0x000000ff0500728c */ /* 0x000fc6000bf25270 */
[----:B------:R-:W-:Y:S01]  /*0540*/  IMAD R14, R14, R19, R16 ;  /* 0x000000130e0e7224 */ /* 0x000fe200078e0210 */
[----:B0-----:R-:W-:Y:S02]  /*0550*/  IADD3 R6, P0, PT, R6, 0x40, RZ ;  /* 0x0000004006067810 */ /* 0x001fe40007f1e0ff */
[----:B------:R-:W-:Y:S02]  /*0560*/  IADD3 R11, PT, PT, R11, 0x10, RZ ;  /* 0x000000100b0b7810 */ /* 0x000fe40007ffe0ff */
[----:B------:R-:W-:Y:S01]  /*0570*/  IADD3.X R7, PT, PT, RZ, R7, RZ, P0, !PT ;  /* 0x00000007ff077210 */ /* 0x000fe200007fe4ff */
[----:B--2---:R-:W-:-:S04]  /*0580*/  IMAD R10, R10, R15, R14 ;  /* 0x0000000f0a0a7224 */ /* 0x004fc800078e020e */
[----:B------:R-:W-:-:S04]  /*0590*/  IMAD R10, R22, R27, R10 ;  /* 0x0000001b160a7224 */ /* 0x000fc800078e020a */
[----:B------:R-:W-:-:S04]  /*05a0*/  IMAD R10, R17, R12, R10 ;  /* 0x0000000c110a7224 */ /* 0x000fc800078e020a */
[----:B------:R-:W-:Y:S01]  /*05b0*/  IMAD R10, R24, R29, R10 ;  /* 0x0000001d180a7224 */ /* 0x000fe200078e020a */
[----:B------:R-:W-:Y:S06]  /*05c0*/  BRA.U UP1, `(.L_x_2) ;  /* 0xfffffffd01247547 */ /* 0x000fec000b83ffff */
.L_x_1:
[----:B------:R-:W-:Y:S05]  /*05d0*/  BRA.U !UP0, `(.L_x_0) ;  /* 0x0000000508587547 */ /* 0x000fea000b800000 */
[----:B------:R-:W-:Y:S02]  /*05e0*/  UISETP.GE.U32.AND UP0, UPT, UR7, 0x8, UPT ;  /* 0x000000080700788c */ /* 0x000fe4000bf06070 */
[----:B------:R-:W-:-:S04]  /*05f0*/  ULOP3.LUT UR8, UR6, 0x7, URZ, 0xc0, !UPT ;  /* 0x0000000706087892 */ /* 0x000fc8000f8ec0ff */
[----:B------:R-:W-:-:S03]  /*0600*/  UISETP.NE.AND UP1, UPT, UR8, URZ, UPT ;  /* 0x000000ff0800728c */ /* 0x000fc6000bf25270 */
[----:B------:R-:W-:Y:S08]  /*0610*/  BRA.U !UP0, `(.L_x_3) ;  /* 0x00000001088c7547 */ /* 0x000ff0000b800000 */
[----:B------:R-:W0:Y:S01]  /*0620*/  LDC.64 R4, c[0x0][0x380] ;  /* 0x0000e000ff047b82 */ /* 0x000e220000000a00 */
[----:B------:R-:W1:Y:S01]  /*0630*/  LDCU.64 UR12, c[0x0][0x380] ;  /* 0x00007000ff0c77ac */ /* 0x000e620008000a00 */
[C---:B------:R-:W-:Y:S02]  /*0640*/  IADD3 R7, PT, PT, R13.reuse, UR4, RZ ;  /* 0x000000040d077c10 */ /* 0x040fe4000fffe0ff */
[----:B------:R-:W-:Y:S02]  /*0650*/  IADD3 R11, P0, PT, R13, UR4, RZ ;  /* 0x000000040d0b7c10 */ /* 0x000fe4000ff1e0ff */
[----:B------:R-:W-:Y:S02]  /*0660*/  IADD3 R3, PT, PT, R8, UR4, RZ ;  /* 0x0000000408037c10 */ /* 0x000fe4000fffe0ff */
[----:B------:R-:W-:Y:S02]  /*0670*/  IADD3.X R12, PT, PT, RZ, RZ, RZ, P0, !PT ;  /* 0x000000ffff0c7210 */ /* 0x000fe400007fe4ff */
[----:B-1----:R-:W-:Y:S01]  /*0680*/  LEA R2, P0, R11, UR12, 0x2 ;  /* 0x0000000c0b027c11 */ /* 0x002fe2000f8010ff */
[----:B0-----:R-:W-:-:S04]  /*0690*/  IMAD.WIDE.U32 R6, R7, 0x4, R4 ;  /* 0x0000000407067825 */ /* 0x001fc800078e0004 */
[----:B------:R-:W-:Y:S01]  /*06a0*/  IMAD.WIDE R4, R3, 0x4, R4 ;  /* 0x0000000403047825 */ /* 0x000fe200078e0204 */
[----:B------:R-:W-:Y:S01]  /*06b0*/  LEA.HI.X R3, R11, UR13, R12, 0x2, P0 ;  /* 0x0000000d0b037c11 */ /* 0x000fe200080f140c */
        /* <DEDUP_REMOVED lines=16> */
[----:B------:R-:W-:Y:S01]  /*07c0*/  UIADD3 UR4, UPT, UPT, UR4, 0x8, URZ ;  /* 0x0000000804047890 */ /* 0x000fe2000fffe0ff */
[----:B--2---:R-:W-:-:S04]  /*07d0*/  IMAD R14, R17, R14, R10 ;  /* 0x0000000e110e7224 */ /* 0x004fc800078e020a */
[----:B---3--:R-:W-:-:S04]  /*07e0*/  IMAD R14, R19, R16, R14 ;  /* 0x00000010130e7224 */ /* 0x008fc800078e020e */
[----:B----4-:R-:W-:-:S04]  /*07f0*/  IMAD R14, R21, R18, R14 ;  /* 0x00000012150e7224 */ /* 0x010fc800078e020e */
[----:B-----5:R-:W-:-:S04]  /*0800*/  IMAD R14, R23, R20, R14 ;  /* 0x00000014170e7224 */ /* 0x020fc800078e020e */
[----:B------:R-:W-:-:S04]  /*0810*/  IMAD R14, R25, R22, R14 ;  /* 0x00000016190e7224 */ /* 0x000fc800078e020e */
[----:B------:R-:W-:-:S04]  /*0820*/  IMAD R12, R12, R15, R14 ;  /* 0x0000000f0c0c7224 */ /* 0x000fc800078e020e */
[----:B------:R-:W-:-:S04]  /*0830*/  IMAD R6, R6, R7, R12 ;  /* 0x0000000706067224 */ /* 0x000fc800078e020c */
[----:B------:R-:W-:-:S07]  /*0840*/  IMAD R10, R11, R24, R6 ;  /* 0x000000180b0a7224 */ /* 0x000fce00078e0206 */
.L_x_3:
        /* <DEDUP_REMOVED lines=22> */
[----:B------:R-:W5:Y:S01]  /*09b0*/  LDG.E R17, desc[UR10][R4.64+0xc] ;  /* 0x00000c0a04117981 */ /* 0x000f62000c1e1900 */
[----:B------:R-:W-:Y:S01]  /*09c0*/  UIADD3 UR4, UPT, UPT, UR4, 0x4, URZ ;  /* 0x0000000404047890 */ /* 0x000fe2000fffe0ff */
[----:B--2---:R-:W-:-:S04]  /*09d0*/  IMAD R11, R7, R11, R10 ;  /* 0x0000000b070b7224 */ /* 0x004fc800078e020a */
[----:B---3--:R-:W-:-:S04]  /*09e0*/  IMAD R11, R12, R14, R11 ;  /* 0x0000000e0c0b7224 */ /* 0x008fc800078e020b */
[----:B----4-:R-:W-:-:S04]  /*09f0*/  IMAD R11, R16, R15, R11 ;  /* 0x0000000f100b7224 */ /* 0x010fc800078e020b */
[----:B-----5:R-:W-:-:S07]  /*0a00*/  IMAD R10, R18, R17, R11 ;  /* 0x00000011120a7224 */ /* 0x020fce00078e020b */
.L_x_4:
[----:B------:R-:W-:Y:S05]  /*0a10*/  BRA.U !UP1, `(.L_x_0) ;  /* 0x0000000109487547 */ /* 0x000fea000b800000 */
[----:B------:R-:W0:Y:S01]  /*0a20*/  LDC.64 R2, c[0x0][0x380] ;  /* 0x0000e000ff027b82 */ /* 0x000e220000000a00 */
[----:B------:R-:W-:Y:S01]  /*0a30*/  IADD3 R5, PT, PT, R13, UR4, RZ ;  /* 0x000000040d057c10 */ /* 0x000fe2000fffe0ff */
[----:B------:R-:W-:Y:S01]  /*0a40*/  UIADD3 UR5, UPT, UPT, -UR5, URZ, URZ ;  /* 0x000000ff05057290 */ /* 0x000fe2000fffe1ff */
[----:B------:R-:W-:-:S03]  /*0a50*/  IADD3 R11, PT, PT, R8, UR4, RZ ;  /* 0x00000004080b7c10 */ /* 0x000fc6000fffe0ff */
[----:B0-----:R-:W-:-:S03]  /*0a60*/  IMAD.WIDE.U32 R4, R5, 0x4, R2 ;  /* 0x0000000405047825 */ /* 0x001fc600078e0002 */
[----:B------:R-:W-:Y:S02]  /*0a70*/  MOV R6, R4 ;  /* 0x0000000400067202 */ /* 0x000fe40000000f00 */
[----:B------:R-:W-:-:S07]  /*0a80*/  MOV R13, R5 ;  /* 0x00000005000d7202 */ /* 0x000fce0000000f00 */
.L_x_5:
[----:B------:R-:W-:Y:S01]  /*0a90*/  IMAD.WIDE R4, R11, 0x4, R2 ;  /* 0x000000040b047825 */ /* 0x000fe200078e0202 */
[----:B------:R-:W-:-:S05]  /*0aa0*/  MOV R7, R13 ;  /* 0x0000000d00077202 */ /* 0x000fca0000000f00 */
[----:B------:R-:W2:Y:S04]  /*0ab0*/  LDG.E R4, desc[UR10][R4.64] ;  /* 0x0000000a04047981 */ /* 0x000ea8000c1e1900 */
[----:B------:R0:W2:Y:S01]  /*0ac0*/  LDG.E R7, desc[UR10][R6.64] ;  /* 0x0000000a06077981 */ /* 0x0000a2000c1e1900 */
[----:B------:R-:W-:Y:S01]  /*0ad0*/  UIADD3 UR5, UPT, UPT, UR5, 0x1, URZ ;  /* 0x0000000105057890 */ /* 0x000fe2000fffe0ff */
[----:B------:R-:W-:-:S03]  /*0ae0*/  IADD3 R11, PT, PT, R11, 0x1, RZ ;  /* 0x000000010b0b7810 */ /* 0x000fc60007ffe0ff */
[----:B------:R-:W-:Y:S01]  /*0af0*/  UISETP.NE.AND UP0, UPT, UR5, URZ, UPT ;  /* 0x000000ff0500728c */ /* 0x000fe2000bf05270 */
[----:B0-----:R-:W-:-:S04]  /*0b00*/  IADD3 R6, P0, PT, R6, 0x4, RZ ;  /* 0x0000000406067810 */ /* 0x001fc80007f1e0ff */
[----:B------:R-:W-:Y:S01]  /*0b10*/  IADD3.X R13, PT, PT, RZ, R13, RZ, P0, !PT ;  /* 0x0000000dff0d7210 */ /* 0x000fe200007fe4ff */
[----:B--2---:R-:W-:-:S03]  /*0b20*/  IMAD R10, R7, R4, R10 ;  /* 0x00000004070a7224 */ /* 0x004fc600078e020a */
[----:B------:R-:W-:Y:S05]  /*0b30*/  BRA.U UP0, `(.L_x_5) ;  /* 0xfffffffd00d47547 */ /* 0x000fea000b83ffff */
.L_x_0:
[----:B------:R-:W0:Y:S01]  /*0b40*/  LDC.64 R2, c[0x0][0x388] ;  /* 0x0000e200ff027b82 */ /* 0x000e220000000a00 */
[----:B------:R-:W-:-:S04]  /*0b50*/  IMAD R9, R0, UR9, R9 ;  /* 0x0000000900097c24 */ /* 0x000fc8000f8e0209 */
[----:B0-----:R-:W-:-:S05]  /*0b60*/  IMAD.WIDE R2, R9, 0x4, R2 ;  /* 0x0000000409027825 */ /* 0x001fca00078e0202 */
[----:B------:R-:W-:Y:S01]  /*0b70*/  STG.E desc[UR10][R2.64], R10 ;  /* 0x0000000a02007986 */ /* 0x000fe2000c10190a */
[----:B------:R-:W-:Y:S05]  /*0b80*/  EXIT ;  /* 0x000000000000794d */ /* 0x000fea0003800000 */
.L_x_6:
[----:B------:R-:W-:-:S00]  /*0b90*/  BRA `(.L_x_6) ;  /* 0xfffffffc00fc7947 */ /* 0x000fc0000383ffff */
[----:B------:R-:W-:-:S00]  /*0ba0*/  NOP ;  /* 0x0000000000007918 */ /* 0x000fc00000000000 */
        /* <DEDUP_REMOVED lines=13> */
.L_x_7:


//--------------------- .nv.shared.reserved.0     --------------------------
	.section	.nv.shared.reserved.0,"aw",@nobits
	.weak		__nv_reservedSMEM_offset_0_alias
	.size		__nv_reservedSMEM_offset_0_alias, 0, 64
	.other		__nv_reservedSMEM_offset_0_alias,@"STO_CUDA_RESERVED_SHARED STV_DEFAULT"
__nv_reservedSMEM_offset_0_alias:
	.zero		0
	.zero		64


//--------------------- .nv.constant0._Z20matrixMultiplyKernelPKiPiii --------------------------
	.section	.nv.constant0._Z20matrixMultiplyKernelPKiPiii,"a",@progbits
	.sectionflags	@""
	.align	4
.nv.constant0._Z20matrixMultiplyKernelPKiPiii:
	.zero		920


//--------------------- SYMBOLS --------------------------

	.type		.nv.reservedSmem.offset0,@object
	.size		.nv.reservedSmem.offset0,0x4
